//
// Generated by NVIDIA NVVM Compiler
//
// Compiler Build ID: CL-36424714
// Cuda compilation tools, release 13.0, V13.0.88
// Based on NVVM 20.0.0
//

.version 9.0
.target sm_100
.address_size 64

	// .globl	_Z9vectorAddPKfS0_PfPjS2_S2_S2_S2_

.visible .entry _Z9vectorAddPKfS0_PfPjS2_S2_S2_S2_(
	.param .u64 .ptr .align 1 _Z9vectorAddPKfS0_PfPjS2_S2_S2_S2__param_0,
	.param .u64 .ptr .align 1 _Z9vectorAddPKfS0_PfPjS2_S2_S2_S2__param_1,
	.param .u64 .ptr .align 1 _Z9vectorAddPKfS0_PfPjS2_S2_S2_S2__param_2,
	.param .u64 .ptr .align 1 _Z9vectorAddPKfS0_PfPjS2_S2_S2_S2__param_3,
	.param .u64 .ptr .align 1 _Z9vectorAddPKfS0_PfPjS2_S2_S2_S2__param_4,
	.param .u64 .ptr .align 1 _Z9vectorAddPKfS0_PfPjS2_S2_S2_S2__param_5,
	.param .u64 .ptr .align 1 _Z9vectorAddPKfS0_PfPjS2_S2_S2_S2__param_6,
	.param .u64 .ptr .align 1 _Z9vectorAddPKfS0_PfPjS2_S2_S2_S2__param_7
)
{
	.reg .b32 	%r<8>;
	.reg .b32 	%f<4>;
	.reg .b64 	%rd<26>;

	ld.param.u64 	%rd1, [_Z9vectorAddPKfS0_PfPjS2_S2_S2_S2__param_0];
	ld.param.u64 	%rd2, [_Z9vectorAddPKfS0_PfPjS2_S2_S2_S2__param_1];
	ld.param.u64 	%rd3, [_Z9vectorAddPKfS0_PfPjS2_S2_S2_S2__param_2];
	ld.param.u64 	%rd4, [_Z9vectorAddPKfS0_PfPjS2_S2_S2_S2__param_3];
	ld.param.u64 	%rd5, [_Z9vectorAddPKfS0_PfPjS2_S2_S2_S2__param_4];
	ld.param.u64 	%rd6, [_Z9vectorAddPKfS0_PfPjS2_S2_S2_S2__param_5];
	ld.param.u64 	%rd7, [_Z9vectorAddPKfS0_PfPjS2_S2_S2_S2__param_6];
	ld.param.u64 	%rd8, [_Z9vectorAddPKfS0_PfPjS2_S2_S2_S2__param_7];
	cvta.to.global.u64 	%rd9, %rd8;
	cvta.to.global.u64 	%rd10, %rd7;
	cvta.to.global.u64 	%rd11, %rd5;
	cvta.to.global.u64 	%rd12, %rd6;
	cvta.to.global.u64 	%rd13, %rd4;
	cvta.to.global.u64 	%rd14, %rd3;
	cvta.to.global.u64 	%rd15, %rd2;
	cvta.to.global.u64 	%rd16, %rd1;
	mov.u32 	%r4, %ntid.x;
	mov.u32 	%r5, %ctaid.x;
	mov.u32 	%r6, %tid.x;
	mad.lo.s32 	%r7, %r4, %r5, %r6;
	// begin inline asm
	mov.u32 %r1,%clock;
	// end inline asm
	mul.wide.s32 	%rd17, %r7, 4;
	add.s64 	%rd18, %rd16, %rd17;
	ld.global.f32 	%f1, [%rd18];
	add.s64 	%rd19, %rd15, %rd17;
	ld.global.f32 	%f2, [%rd19];
	add.f32 	%f3, %f1, %f2;
	add.s64 	%rd20, %rd14, %rd17;
	st.global.f32 	[%rd20], %f3;
	// begin inline asm
	mov.u32 %r2,%smid;
	// end inline asm
	// begin inline asm
	mov.u32 %r3,%warpid;
	// end inline asm
	add.s64 	%rd21, %rd13, %rd17;
	st.global.u32 	[%rd21], %r2;
	add.s64 	%rd22, %rd12, %rd17;
	st.global.u32 	[%rd22], %r3;
	add.s64 	%rd23, %rd11, %rd17;
	st.global.u32 	[%rd23], %r5;
	add.s64 	%rd24, %rd10, %rd17;
	st.global.u32 	[%rd24], %r1;
	add.s64 	%rd25, %rd9, %rd17;
	st.global.u32 	[%rd25], %r1;
	ret;

}


// ===== COMPILED SASS (sm_100) =====

	.target	sm_100

	.elftype	@"ET_EXEC"


//--------------------- .note.nv.tkinfo           --------------------------
	.section	.note.nv.tkinfo,"",@"SHT_NOTE"
	.sectionflags	@"SHF_NOTE_NV_TKINFO"
	.tkinfo
        /*0018*/ 	.word	0x00000002
        /*0030*/ 	.string	""
        /*0030*/ 	.string	"ptxas"
        /*0030*/ 	.string	"Cuda compilation tools, release 13.0, V13.0.88"
        /*0030*/ 	.string	"Build cuda_13.0.r13.0/compiler.36424714_0"
        /*0030*/ 	.string	"-arch sm_100 -m 64 "



//--------------------- .note.nv.cuinfo           --------------------------
	.section	.note.nv.cuinfo,"",@"SHT_NOTE"
	.sectionflags	@"SHF_NOTE_NV_CUINFO"
        /*0018*/ 	.short	0x0002
        /*001a*/ 	.short	0x0064
        /*001c*/ 	.short	0x0082
	.zero		2


//--------------------- .nv.info                  --------------------------
	.section	.nv.info,"",@"SHT_CUDA_INFO"
	.align	4


	//----- nvinfo : EIATTR_REGCOUNT
	.align		4
        /*0000*/ 	.byte	0x04, 0x2f
        /*0002*/ 	.short	(.L_1 - .L_0)
	.align		4
.L_0:
        /*0004*/ 	.word	index@(_Z9vectorAddPKfS0_PfPjS2_S2_S2_S2_)
        /*0008*/ 	.word	0x0000001a


	//----- nvinfo : EIATTR_FRAME_SIZE
	.align		4
.L_1:
        /*000c*/ 	.byte	0x04, 0x11
        /*000e*/ 	.short	(.L_3 - .L_2)
	.align		4
.L_2:
        /*0010*/ 	.word	index@(_Z9vectorAddPKfS0_PfPjS2_S2_S2_S2_)
        /*0014*/ 	.word	0x00000000


	//----- nvinfo : EIATTR_MIN_STACK_SIZE
	.align		4
.L_3:
        /*0018*/ 	.byte	0x04, 0x12
        /*001a*/ 	.short	(.L_5 - .L_4)
	.align		4
.L_4:
        /*001c*/ 	.word	index@(_Z9vectorAddPKfS0_PfPjS2_S2_S2_S2_)
        /*0020*/ 	.word	0x00000000
.L_5:


//--------------------- .nv.compat                --------------------------
	.section	.nv.compat,"",@"SHT_CUDA_COMPAT_INFO"
	.align	4
        /*0000*/ 	.byte	0x02, 0x09, 0x00, 0x00, 0x02, 0x02, 0x01, 0x00, 0x02, 0x05, 0x05, 0x00, 0x03, 0x07, 0x01, 0x01
        /*0010*/ 	.byte	0x02, 0x03, 0x00, 0x00, 0x02, 0x06, 0x01, 0x00, 0x04, 0x0b, 0x08, 0x00, 0x09, 0x00, 0x00, 0x00
        /*0020*/ 	.byte	0x00, 0x00, 0x00, 0x00


//--------------------- .nv.info._Z9vectorAddPKfS0_PfPjS2_S2_S2_S2_ --------------------------
	.section	.nv.info._Z9vectorAddPKfS0_PfPjS2_S2_S2_S2_,"",@"SHT_CUDA_INFO"
	.sectionflags	@""
	.align	4


	//----- nvinfo : EIATTR_CUDA_API_VERSION
	.align		4
        /*0000*/ 	.byte	0x04, 0x37
        /*0002*/ 	.short	(.L_7 - .L_6)
.L_6:
        /*0004*/ 	.word	0x00000082


	//----- nvinfo : EIATTR_KPARAM_INFO
	.align		4
.L_7:
        /*0008*/ 	.byte	0x04, 0x17
        /*000a*/ 	.short	(.L_9 - .L_8)
.L_8:
        /*000c*/ 	.word	0x00000000
        /*0010*/ 	.short	0x0007
        /*0012*/ 	.short	0x0038
        /*0014*/ 	.byte	0x00, 0xf5, 0x21, 0x00


	//----- nvinfo : EIATTR_KPARAM_INFO
	.align		4
.L_9:
        /*0018*/ 	.byte	0x04, 0x17
        /*001a*/ 	.short	(.L_11 - .L_10)
.L_10:
        /*001c*/ 	.word	0x00000000
        /*0020*/ 	.short	0x0006
        /*0022*/ 	.short	0x0030
        /*0024*/ 	.byte	0x00, 0xf5, 0x21, 0x00


	//----- nvinfo : EIATTR_KPARAM_INFO
	.align		4
.L_11:
        /*0028*/ 	.byte	0x04, 0x17
        /*002a*/ 	.short	(.L_13 - .L_12)
.L_12:
        /*002c*/ 	.word	0x00000000
        /*0030*/ 	.short	0x0005
        /*0032*/ 	.short	0x0028
        /*0034*/ 	.byte	0x00, 0xf5, 0x21, 0x00


	//----- nvinfo : EIATTR_KPARAM_INFO
	.align		4
.L_13:
        /*0038*/ 	.byte	0x04, 0x17
        /*003a*/ 	.short	(.L_15 - .L_14)
.L_14:
        /*003c*/ 	.word	0x00000000
        /*0040*/ 	.short	0x0004
        /*0042*/ 	.short	0x0020
        /*0044*/ 	.byte	0x00, 0xf5, 0x21, 0x00


	//----- nvinfo : EIATTR_KPARAM_INFO
	.align		4
.L_15:
        /*0048*/ 	.byte	0x04, 0x17
        /*004a*/ 	.short	(.L_17 - .L_16)
.L_16:
        /*004c*/ 	.word	0x00000000
        /*0050*/ 	.short	0x0003
        /*0052*/ 	.short	0x0018
        /*0054*/ 	.byte	0x00, 0xf5, 0x21, 0x00


	//----- nvinfo : EIATTR_KPARAM_INFO
	.align		4
.L_17:
        /*0058*/ 	.byte	0x04, 0x17
        /*005a*/ 	.short	(.L_19 - .L_18)
.L_18:
        /*005c*/ 	.word	0x00000000
        /*0060*/ 	.short	0x0002
        /*0062*/ 	.short	0x0010
        /*0064*/ 	.byte	0x00, 0xf5, 0x21, 0x00


	//----- nvinfo : EIATTR_KPARAM_INFO
	.align		4
.L_19:
        /*0068*/ 	.byte	0x04, 0x17
        /*006a*/ 	.short	(.L_21 - .L_20)
.L_20:
        /*006c*/ 	.word	0x00000000
        /*0070*/ 	.short	0x0001
        /*0072*/ 	.short	0x0008
        /*0074*/ 	.byte	0x00, 0xf5, 0x21, 0x00


	//----- nvinfo : EIATTR_KPARAM_INFO
	.align		4
.L_21:
        /*0078*/ 	.byte	0x04, 0x17
        /*007a*/ 	.short	(.L_23 - .L_22)
.L_22:
        /*007c*/ 	.word	0x00000000
        /*0080*/ 	.short	0x0000
        /*0082*/ 	.short	0x0000
        /*0084*/ 	.byte	0x00, 0xf5, 0x21, 0x00


	//----- nvinfo : EIATTR_SPARSE_MMA_MASK
	.align		4
.L_23:
        /*0088*/ 	.byte	0x03, 0x50
        /*008a*/ 	.short	0x0000


	//----- nvinfo : EIATTR_MAXREG_COUNT
	.align		4
        /*008c*/ 	.byte	0x03, 0x1b
        /*008e*/ 	.short	0x00ff


	//----- nvinfo : EIATTR_MERCURY_ISA_VERSION
	.align		4
        /*0090*/ 	.byte	0x03, 0x5f
        /*0092*/ 	.short	0x0101


	//----- nvinfo : EIATTR_VRC_CTA_INIT_COUNT
	.align		4
        /*0094*/ 	.byte	0x02, 0x4a
	.zero		1
	.zero		1


	//----- nvinfo : EIATTR_EXIT_INSTR_OFFSETS
	.align		4
        /*0098*/ 	.byte	0x04, 0x1c
        /*009a*/ 	.short	(.L_25 - .L_24)


	//   ....[0]....
.L_24:
        /*009c*/ 	.word	0x00000240


	//----- nvinfo : EIATTR_CBANK_PARAM_SIZE
	.align		4
.L_25:
        /*00a0*/ 	.byte	0x03, 0x19
        /*00a2*/ 	.short	0x0040


	//----- nvinfo : EIATTR_PARAM_CBANK
	.align		4
        /*00a4*/ 	.byte	0x04, 0x0a
        /*00a6*/ 	.short	(.L_27 - .L_26)
	.align		4
.L_26:
        /*00a8*/ 	.word	index@(.nv.constant0._Z9vectorAddPKfS0_PfPjS2_S2_S2_S2_)
        /*00ac*/ 	.short	0x0380
        /*00ae*/ 	.short	0x0040


	//----- nvinfo : EIATTR_SW_WAR
	.align		4
.L_27:
        /*00b0*/ 	.byte	0x04, 0x36
        /*00b2*/ 	.short	(.L_29 - .L_28)
.L_28:
        /*00b4*/ 	.word	0x00000008
.L_29:


//--------------------- .nv.callgraph             --------------------------
	.section	.nv.callgraph,"",@"SHT_CUDA_CALLGRAPH"
	.align	4
	.sectionentsize	8
	.align		4
        /*0000*/ 	.word	0x00000000
	.align		4
        /*0004*/ 	.word	0xffffffff
	.align		4
        /*0008*/ 	.word	0x00000000
	.align		4
        /*000c*/ 	.word	0xfffffffe
	.align		4
        /*0010*/ 	.word	0x00000000
	.align		4
        /*0014*/ 	.word	0xfffffffd
	.align		4
        /*0018*/ 	.word	0x00000000
	.align		4
        /*001c*/ 	.word	0xfffffffc


//--------------------- .text._Z9vectorAddPKfS0_PfPjS2_S2_S2_S2_ --------------------------
	.section	.text._Z9vectorAddPKfS0_PfPjS2_S2_S2_S2_,"ax",@progbits
	.align	128
        .global         _Z9vectorAddPKfS0_PfPjS2_S2_S2_S2_
        .type           _Z9vectorAddPKfS0_PfPjS2_S2_S2_S2_,@function
        .size           _Z9vectorAddPKfS0_PfPjS2_S2_S2_S2_,(.L_x_1 - _Z9vectorAddPKfS0_PfPjS2_S2_S2_S2_)
        .other          _Z9vectorAddPKfS0_PfPjS2_S2_S2_S2_,@"STO_CUDA_ENTRY STV_DEFAULT"
_Z9vectorAddPKfS0_PfPjS2_S2_S2_S2_:
.text._Z9vectorAddPKfS0_PfPjS2_S2_S2_S2_:
[----:B------:R-:W-:Y:S01]  /*0000*/  LDC R1, c[0x0][0x37c] ;  /* 0x0000df00ff017b82 */ /* 0x000fe20000000800 */
[----:B------:R-:W0:Y:S01]  /*0010*/  S2R R4, SR_CTAID.X ;  /* 0x0000000000047919 */ /* 0x000e220000002500 */
[----:B------:R-:W0:Y:S01]  /*0020*/  LDCU UR6, c[0x0][0x360] ;  /* 0x00006c00ff0677ac */ /* 0x000e220008000800 */
[----:B------:R-:W0:Y:S01]  /*0030*/  S2R R5, SR_TID.X ;  /* 0x0000000000057919 */ /* 0x000e220000002100 */
[----:B------:R-:W1:Y:S01]  /*0040*/  LDCU.64 UR4, c[0x0][0x358] ;  /* 0x00006b00ff0477ac */ /* 0x000e620008000a00 */
[----:B0-----:R-:W-:Y:S01]  /*0050*/  IMAD R5, R4, UR6, R5 ;  /* 0x0000000604057c24 */ /* 0x001fe2000f8e0205 */
[----:B------:R-:W-:Y:S02]  /*0060*/  CS2R.32 R0, SR_CLOCKLO ;  /* 0x0000000000007805 */ /* 0x000fe40000005000 */
[----:B------:R-:W0:Y:S08]  /*0070*/  LDC.64 R16, c[0x0][0x380] ;  /* 0x0000e000ff107b82 */ /* 0x000e300000000a00 */
[----:B------:R-:W2:Y:S01]  /*0080*/  LDC.64 R18, c[0x0][0x388] ;  /* 0x0000e200ff127b82 */ /* 0x000ea20000000a00 */
[----:B------:R-:W3:Y:S07]  /*0090*/  S2R R8, SR_VIRTUALSMID ;  /* 0x0000000000087919 */ /* 0x000eee0000004300 */
[----:B------:R-:W4:Y:S01]  /*00a0*/  LDC.64 R20, c[0x0][0x390] ;  /* 0x0000e400ff147b82 */ /* 0x000f220000000a00 */
[----:B0-----:R-:W-:-:S07]  /*00b0*/  IMAD.WIDE R16, R5, 0x4, R16 ;  /* 0x0000000405107825 */ /* 0x001fce00078e0210 */
[----:B------:R-:W0:Y:S01]  /*00c0*/  LDC.64 R14, c[0x0][0x398] ;  /* 0x0000e600ff0e7b82 */ /* 0x000e220000000a00 */
[----:B-1----:R-:W5:Y:S01]  /*00d0*/  LDG.E R16, desc[UR4][R16.64] ;  /* 0x0000000410107981 */ /* 0x002f62000c1e1900 */
[----:B--2---:R-:W-:-:S06]  /*00e0*/  IMAD.WIDE R18, R5, 0x4, R18 ;  /* 0x0000000405127825 */ /* 0x004fcc00078e0212 */
[----:B------:R-:W1:Y:S01]  /*00f0*/  LDC.64 R12, c[0x0][0x3a8] ;  /* 0x0000ea00ff0c7b82 */ /* 0x000e620000000a00 */
[----:B------:R-:W5:Y:S07]  /*0100*/  LDG.E R19, desc[UR4][R18.64] ;  /* 0x0000000412137981 */ /* 0x000f6e000c1e1900 */
[----:B------:R-:W2:Y:S01]  /*0110*/  LDC.64 R10, c[0x0][0x3a0] ;  /* 0x0000e800ff0a7b82 */ /* 0x000ea20000000a00 */
[----:B------:R-:W3:Y:S02]  /*0120*/  S2R R9, SR_VIRTID ;  /* 0x0000000000097919 */ /* 0x000ee40000000300 */
[----:B---3--:R-:W-:-:S04]  /*0130*/  SHF.R.U32.HI R9, RZ, 0x8, R9 ;  /* 0x00000008ff097819 */ /* 0x008fc80000011609 */
[----:B------:R-:W-:Y:S01]  /*0140*/  SGXT.U32 R9, R9, 0x7 ;  /* 0x000000070909781a */ /* 0x000fe20000000000 */
[----:B------:R-:W3:Y:S08]  /*0150*/  LDC.64 R6, c[0x0][0x3b0] ;  /* 0x0000ec00ff067b82 */ /* 0x000ef00000000a00 */
[----:B------:R-:W4:Y:S01]  /*0160*/  LDC.64 R2, c[0x0][0x3b8] ;  /* 0x0000ee00ff027b82 */ /* 0x000f220000000a00 */
[----:B0-----:R-:W-:-:S04]  /*0170*/  IMAD.WIDE R14, R5, 0x4, R14 ;  /* 0x00000004050e7825 */ /* 0x001fc800078e020e */
[----:B-1----:R-:W-:-:S04]  /*0180*/  IMAD.WIDE R12, R5, 0x4, R12 ;  /* 0x00000004050c7825 */ /* 0x002fc800078e020c */
[----:B--2---:R-:W-:-:S04]  /*0190*/  IMAD.WIDE R10, R5, 0x4, R10 ;  /* 0x00000004050a7825 */ /* 0x004fc800078e020a */
[----:B---3--:R-:W-:-:S04]  /*01a0*/  IMAD.WIDE R6, R5, 0x4, R6 ;  /* 0x0000000405067825 */ /* 0x008fc800078e0206 */
[----:B----4-:R-:W-:-:S04]  /*01b0*/  IMAD.WIDE R2, R5, 0x4, R2 ;  /* 0x0000000405027825 */ /* 0x010fc800078e0202 */
[----:B-----5:R-:W-:Y:S01]  /*01c0*/  FADD R23, R16, R19 ;  /* 0x0000001310177221 */ /* 0x020fe20000000000 */
[----:B------:R-:W-:-:S05]  /*01d0*/  IMAD.WIDE R16, R5, 0x4, R20 ;  /* 0x0000000405107825 */ /* 0x000fca00078e0214 */
[----:B------:R-:W-:Y:S04]  /*01e0*/  STG.E desc[UR4][R16.64], R23 ;  /* 0x0000001710007986 */ /* 0x000fe8000c101904 */
[----:B------:R-:W-:Y:S04]  /*01f0*/  STG.E desc[UR4][R14.64], R8 ;  /* 0x000000080e007986 */ /* 0x000fe8000c101904 */
[----:B------:R-:W-:Y:S04]  /*0200*/  STG.E desc[UR4][R12.64], R9 ;  /* 0x000000090c007986 */ /* 0x000fe8000c101904 */
[----:B------:R-:W-:Y:S04]  /*0210*/  STG.E desc[UR4][R10.64], R4 ;  /* 0x000000040a007986 */ /* 0x000fe8000c101904 */
[----:B------:R-:W-:Y:S04]  /*0220*/  STG.E desc[UR4][R6.64], R0 ;  /* 0x0000000006007986 */ /* 0x000fe8000c101904 */
[----:B------:R-:W-:Y:S01]  /*0230*/  STG.E desc[UR4][R2.64], R0 ;  /* 0x0000000002007986 */ /* 0x000fe2000c101904 */
[----:B------:R-:W-:Y:S05]  /*0240*/  EXIT ;  /* 0x000000000000794d */ /* 0x000fea0003800000 */
.L_x_0:
[----:B------:R-:W-:-:S00]  /*0250*/  BRA `(.L_x_0) ;  /* 0xfffffffc00fc7947 */ /* 0x000fc0000383ffff */
[----:B------:R-:W-:-:S00]  /*0260*/  NOP ;  /* 0x0000000000007918 */ /* 0x000fc00000000000 */
        /* <DEDUP_REMOVED lines=9> */
.L_x_1:


//--------------------- .nv.shared.reserved.0     --------------------------
	.section	.nv.shared.reserved.0,"aw",@nobits
	.weak		__nv_reservedSMEM_offset_0_alias
	.size		__nv_reservedSMEM_offset_0_alias, 0, 64
	.other		__nv_reservedSMEM_offset_0_alias,@"STO_CUDA_RESERVED_SHARED STV_DEFAULT"
__nv_reservedSMEM_offset_0_alias:
	.zero		0
	.zero		64


//--------------------- .nv.constant0._Z9vectorAddPKfS0_PfPjS2_S2_S2_S2_ --------------------------
	.section	.nv.constant0._Z9vectorAddPKfS0_PfPjS2_S2_S2_S2_,"a",@progbits
	.sectionflags	@""
	.align	4
.nv.constant0._Z9vectorAddPKfS0_PfPjS2_S2_S2_S2_:
	.zero		960


//--------------------- SYMBOLS --------------------------

	.type		.nv.reservedSmem.offset0,@object
	.size		.nv.reservedSmem.offset0,0x4
